//
// Generated by NVIDIA NVVM Compiler
//
// Compiler Build ID: CL-36424714
// Cuda compilation tools, release 13.0, V13.0.88
// Based on NVVM 20.0.0
//

.version 9.0
.target sm_100
.address_size 64

.extern .shared .align 16 .b8 shared[];

.entry _Z12sumOfSquaresPiS_Pl(
	.param .u64 .ptr .align 1 _Z12sumOfSquaresPiS_Pl_param_0,
	.param .u64 .ptr .align 1 _Z12sumOfSquaresPiS_Pl_param_1,
	.param .u64 .ptr .align 1 _Z12sumOfSquaresPiS_Pl_param_2
)
{
	.reg .pred 	%p<20>;
	.reg .b32 	%r<143>;
	.reg .b64 	%rd<28>;

	ld.param.u64 	%rd10, [_Z12sumOfSquaresPiS_Pl_param_0];
	ld.param.u64 	%rd9, [_Z12sumOfSquaresPiS_Pl_param_1];
	ld.param.u64 	%rd11, [_Z12sumOfSquaresPiS_Pl_param_2];
	cvta.to.global.u64 	%rd1, %rd10;
	cvta.to.global.u64 	%rd12, %rd11;
	mov.u32 	%r1, %tid.x;
	mov.u32 	%r2, %ctaid.x;
	setp.ne.s32 	%p1, %r1, 0;
	mul.wide.u32 	%rd13, %r2, 8;
	add.s64 	%rd2, %rd12, %rd13;
	@%p1 bra 	$L__BB0_2;
	// begin inline asm
	mov.u64 	%rd14, %clock64;
	// end inline asm
	st.global.u64 	[%rd2], %rd14;
$L__BB0_2:
	shl.b32 	%r35, %r1, 2;
	mov.u32 	%r36, shared;
	add.s32 	%r3, %r36, %r35;
	mov.b32 	%r37, 0;
	st.shared.u32 	[%r3], %r37;
	shl.b32 	%r38, %r2, 8;
	add.s32 	%r133, %r38, %r1;
	setp.gt.u32 	%p2, %r133, 1048575;
	@%p2 bra 	$L__BB0_16;
	max.u32 	%r41, %r133, 1040384;
	sub.s32 	%r42, %r41, %r133;
	add.s32 	%r43, %r42, 8191;
	shr.u32 	%r44, %r43, 13;
	add.s32 	%r5, %r44, 1;
	and.b32  	%r6, %r5, 15;
	setp.lt.u32 	%p3, %r43, 122880;
	mov.b32 	%r142, 0;
	@%p3 bra 	$L__BB0_6;
	and.b32  	%r46, %r5, 1048560;
	neg.s32 	%r128, %r46;
	mul.wide.u32 	%rd15, %r133, 4;
	add.s64 	%rd16, %rd15, %rd1;
	add.s64 	%rd26, %rd16, 262144;
	mov.b32 	%r142, 0;
$L__BB0_5:
	.pragma "nounroll";
	ld.global.u32 	%r47, [%rd26+-262144];
	mad.lo.s32 	%r48, %r47, %r47, %r142;
	ld.global.u32 	%r49, [%rd26+-229376];
	mad.lo.s32 	%r50, %r49, %r49, %r48;
	ld.global.u32 	%r51, [%rd26+-196608];
	mad.lo.s32 	%r52, %r51, %r51, %r50;
	ld.global.u32 	%r53, [%rd26+-163840];
	mad.lo.s32 	%r54, %r53, %r53, %r52;
	ld.global.u32 	%r55, [%rd26+-131072];
	mad.lo.s32 	%r56, %r55, %r55, %r54;
	ld.global.u32 	%r57, [%rd26+-98304];
	mad.lo.s32 	%r58, %r57, %r57, %r56;
	ld.global.u32 	%r59, [%rd26+-65536];
	mad.lo.s32 	%r60, %r59, %r59, %r58;
	ld.global.u32 	%r61, [%rd26+-32768];
	mad.lo.s32 	%r62, %r61, %r61, %r60;
	ld.global.u32 	%r63, [%rd26];
	mad.lo.s32 	%r64, %r63, %r63, %r62;
	ld.global.u32 	%r65, [%rd26+32768];
	mad.lo.s32 	%r66, %r65, %r65, %r64;
	ld.global.u32 	%r67, [%rd26+65536];
	mad.lo.s32 	%r68, %r67, %r67, %r66;
	ld.global.u32 	%r69, [%rd26+98304];
	mad.lo.s32 	%r70, %r69, %r69, %r68;
	ld.global.u32 	%r71, [%rd26+131072];
	mad.lo.s32 	%r72, %r71, %r71, %r70;
	ld.global.u32 	%r73, [%rd26+163840];
	mad.lo.s32 	%r74, %r73, %r73, %r72;
	ld.global.u32 	%r75, [%rd26+196608];
	mad.lo.s32 	%r76, %r75, %r75, %r74;
	ld.global.u32 	%r77, [%rd26+229376];
	mad.lo.s32 	%r142, %r77, %r77, %r76;
	add.s32 	%r133, %r133, 131072;
	add.s32 	%r128, %r128, 16;
	add.s64 	%rd26, %rd26, 524288;
	setp.ne.s32 	%p4, %r128, 0;
	@%p4 bra 	$L__BB0_5;
$L__BB0_6:
	setp.eq.s32 	%p5, %r6, 0;
	@%p5 bra 	$L__BB0_15;
	and.b32  	%r17, %r5, 7;
	setp.lt.u32 	%p6, %r6, 8;
	@%p6 bra 	$L__BB0_9;
	mul.wide.u32 	%rd17, %r133, 4;
	add.s64 	%rd18, %rd1, %rd17;
	ld.global.u32 	%r79, [%rd18];
	mad.lo.s32 	%r80, %r79, %r79, %r142;
	ld.global.u32 	%r81, [%rd18+32768];
	mad.lo.s32 	%r82, %r81, %r81, %r80;
	ld.global.u32 	%r83, [%rd18+65536];
	mad.lo.s32 	%r84, %r83, %r83, %r82;
	ld.global.u32 	%r85, [%rd18+98304];
	mad.lo.s32 	%r86, %r85, %r85, %r84;
	ld.global.u32 	%r87, [%rd18+131072];
	mad.lo.s32 	%r88, %r87, %r87, %r86;
	ld.global.u32 	%r89, [%rd18+163840];
	mad.lo.s32 	%r90, %r89, %r89, %r88;
	ld.global.u32 	%r91, [%rd18+196608];
	mad.lo.s32 	%r92, %r91, %r91, %r90;
	ld.global.u32 	%r93, [%rd18+229376];
	mad.lo.s32 	%r142, %r93, %r93, %r92;
	add.s32 	%r133, %r133, 65536;
$L__BB0_9:
	setp.eq.s32 	%p7, %r17, 0;
	@%p7 bra 	$L__BB0_15;
	and.b32  	%r23, %r5, 3;
	setp.lt.u32 	%p8, %r17, 4;
	@%p8 bra 	$L__BB0_12;
	mul.wide.u32 	%rd19, %r133, 4;
	add.s64 	%rd20, %rd1, %rd19;
	ld.global.u32 	%r95, [%rd20];
	mad.lo.s32 	%r96, %r95, %r95, %r142;
	ld.global.u32 	%r97, [%rd20+32768];
	mad.lo.s32 	%r98, %r97, %r97, %r96;
	ld.global.u32 	%r99, [%rd20+65536];
	mad.lo.s32 	%r100, %r99, %r99, %r98;
	ld.global.u32 	%r101, [%rd20+98304];
	mad.lo.s32 	%r142, %r101, %r101, %r100;
	add.s32 	%r133, %r133, 32768;
$L__BB0_12:
	setp.eq.s32 	%p9, %r23, 0;
	@%p9 bra 	$L__BB0_15;
	mul.wide.u32 	%rd21, %r133, 4;
	add.s64 	%rd27, %rd1, %rd21;
	neg.s32 	%r140, %r23;
$L__BB0_14:
	.pragma "nounroll";
	ld.global.u32 	%r102, [%rd27];
	mad.lo.s32 	%r142, %r102, %r102, %r142;
	add.s64 	%rd27, %rd27, 32768;
	add.s32 	%r140, %r140, 1;
	setp.ne.s32 	%p10, %r140, 0;
	@%p10 bra 	$L__BB0_14;
$L__BB0_15:
	st.shared.u32 	[%r3], %r142;
$L__BB0_16:
	bar.sync 	0;
	setp.gt.u32 	%p11, %r1, 127;
	@%p11 bra 	$L__BB0_18;
	ld.shared.u32 	%r103, [%r3+512];
	ld.shared.u32 	%r104, [%r3];
	add.s32 	%r105, %r104, %r103;
	st.shared.u32 	[%r3], %r105;
$L__BB0_18:
	bar.sync 	0;
	setp.gt.u32 	%p12, %r1, 63;
	@%p12 bra 	$L__BB0_20;
	ld.shared.u32 	%r106, [%r3+256];
	ld.shared.u32 	%r107, [%r3];
	add.s32 	%r108, %r107, %r106;
	st.shared.u32 	[%r3], %r108;
$L__BB0_20:
	bar.sync 	0;
	setp.gt.u32 	%p13, %r1, 31;
	@%p13 bra 	$L__BB0_22;
	ld.shared.u32 	%r109, [%r3+128];
	ld.shared.u32 	%r110, [%r3];
	add.s32 	%r111, %r110, %r109;
	st.shared.u32 	[%r3], %r111;
$L__BB0_22:
	bar.sync 	0;
	setp.gt.u32 	%p14, %r1, 15;
	@%p14 bra 	$L__BB0_24;
	ld.shared.u32 	%r112, [%r3+64];
	ld.shared.u32 	%r113, [%r3];
	add.s32 	%r114, %r113, %r112;
	st.shared.u32 	[%r3], %r114;
$L__BB0_24:
	bar.sync 	0;
	setp.gt.u32 	%p15, %r1, 7;
	@%p15 bra 	$L__BB0_26;
	ld.shared.u32 	%r115, [%r3+32];
	ld.shared.u32 	%r116, [%r3];
	add.s32 	%r117, %r116, %r115;
	st.shared.u32 	[%r3], %r117;
$L__BB0_26:
	bar.sync 	0;
	setp.gt.u32 	%p16, %r1, 3;
	@%p16 bra 	$L__BB0_28;
	ld.shared.u32 	%r118, [%r3+16];
	ld.shared.u32 	%r119, [%r3];
	add.s32 	%r120, %r119, %r118;
	st.shared.u32 	[%r3], %r120;
$L__BB0_28:
	bar.sync 	0;
	setp.gt.u32 	%p17, %r1, 1;
	@%p17 bra 	$L__BB0_30;
	ld.shared.u32 	%r121, [%r3+8];
	ld.shared.u32 	%r122, [%r3];
	add.s32 	%r123, %r122, %r121;
	st.shared.u32 	[%r3], %r123;
$L__BB0_30:
	setp.ne.s32 	%p18, %r1, 0;
	bar.sync 	0;
	@%p18 bra 	$L__BB0_32;
	ld.shared.u32 	%r124, [shared+4];
	ld.shared.u32 	%r125, [%r3];
	add.s32 	%r126, %r125, %r124;
	st.shared.u32 	[%r3], %r126;
$L__BB0_32:
	setp.ne.s32 	%p19, %r1, 0;
	bar.sync 	0;
	@%p19 bra 	$L__BB0_34;
	ld.shared.u32 	%r127, [shared];
	cvta.to.global.u64 	%rd23, %rd9;
	mul.wide.u32 	%rd24, %r2, 4;
	add.s64 	%rd25, %rd23, %rd24;
	st.global.u32 	[%rd25], %r127;
	// begin inline asm
	mov.u64 	%rd22, %clock64;
	// end inline asm
	st.global.u64 	[%rd2+256], %rd22;
$L__BB0_34:
	ret;

}


// ===== COMPILED SASS (sm_100) =====

	.target	sm_100

	.elftype	@"ET_EXEC"


//--------------------- .note.nv.tkinfo           --------------------------
	.section	.note.nv.tkinfo,"",@"SHT_NOTE"
	.sectionflags	@"SHF_NOTE_NV_TKINFO"
	.tkinfo
        /*0018*/ 	.word	0x00000002
        /*0030*/ 	.string	""
        /*0030*/ 	.string	"ptxas"
        /*0030*/ 	.string	"Cuda compilation tools, release 13.0, V13.0.88"
        /*0030*/ 	.string	"Build cuda_13.0.r13.0/compiler.36424714_0"
        /*0030*/ 	.string	"-arch sm_100 -m 64 "



//--------------------- .note.nv.cuinfo           --------------------------
	.section	.note.nv.cuinfo,"",@"SHT_NOTE"
	.sectionflags	@"SHF_NOTE_NV_CUINFO"
        /*0018*/ 	.short	0x0002
        /*001a*/ 	.short	0x0064
        /*001c*/ 	.short	0x0082
	.zero		2


//--------------------- .nv.info                  --------------------------
	.section	.nv.info,"",@"SHT_CUDA_INFO"
	.align	4


	//----- nvinfo : EIATTR_REGCOUNT
	.align		4
        /*0000*/ 	.byte	0x04, 0x2f
        /*0002*/ 	.short	(.L_1 - .L_0)
	.align		4
.L_0:
        /*0004*/ 	.word	index@(_Z12sumOfSquaresPiS_Pl)
        /*0008*/ 	.word	0x0000001e


	//----- nvinfo : EIATTR_FRAME_SIZE
	.align		4
.L_1:
        /*000c*/ 	.byte	0x04, 0x11
        /*000e*/ 	.short	(.L_3 - .L_2)
	.align		4
.L_2:
        /*0010*/ 	.word	index@(_Z12sumOfSquaresPiS_Pl)
        /*0014*/ 	.word	0x00000000


	//----- nvinfo : EIATTR_MIN_STACK_SIZE
	.align		4
.L_3:
        /*0018*/ 	.byte	0x04, 0x12
        /*001a*/ 	.short	(.L_5 - .L_4)
	.align		4
.L_4:
        /*001c*/ 	.word	index@(_Z12sumOfSquaresPiS_Pl)
        /*0020*/ 	.word	0x00000000
.L_5:


//--------------------- .nv.compat                --------------------------
	.section	.nv.compat,"",@"SHT_CUDA_COMPAT_INFO"
	.align	4
        /*0000*/ 	.byte	0x02, 0x09, 0x00, 0x00, 0x02, 0x02, 0x01, 0x00, 0x02, 0x05, 0x05, 0x00, 0x03, 0x07, 0x01, 0x01
        /*0010*/ 	.byte	0x02, 0x03, 0x00, 0x00, 0x02, 0x06, 0x01, 0x00, 0x04, 0x0b, 0x08, 0x00, 0x09, 0x00, 0x00, 0x00
        /*0020*/ 	.byte	0x00, 0x00, 0x00, 0x00


//--------------------- .nv.info._Z12sumOfSquaresPiS_Pl --------------------------
	.section	.nv.info._Z12sumOfSquaresPiS_Pl,"",@"SHT_CUDA_INFO"
	.sectionflags	@""
	.align	4


	//----- nvinfo : EIATTR_CUDA_API_VERSION
	.align		4
        /*0000*/ 	.byte	0x04, 0x37
        /*0002*/ 	.short	(.L_7 - .L_6)
.L_6:
        /*0004*/ 	.word	0x00000082


	//----- nvinfo : EIATTR_KPARAM_INFO
	.align		4
.L_7:
        /*0008*/ 	.byte	0x04, 0x17
        /*000a*/ 	.short	(.L_9 - .L_8)
.L_8:
        /*000c*/ 	.word	0x00000000
        /*0010*/ 	.short	0x0002
        /*0012*/ 	.short	0x0010
        /*0014*/ 	.byte	0x00, 0xf5, 0x21, 0x00


	//----- nvinfo : EIATTR_KPARAM_INFO
	.align		4
.L_9:
        /*0018*/ 	.byte	0x04, 0x17
        /*001a*/ 	.short	(.L_11 - .L_10)
.L_10:
        /*001c*/ 	.word	0x00000000
        /*0020*/ 	.short	0x0001
        /*0022*/ 	.short	0x0008
        /*0024*/ 	.byte	0x00, 0xf5, 0x21, 0x00


	//----- nvinfo : EIATTR_KPARAM_INFO
	.align		4
.L_11:
        /*0028*/ 	.byte	0x04, 0x17
        /*002a*/ 	.short	(.L_13 - .L_12)
.L_12:
        /*002c*/ 	.word	0x00000000
        /*0030*/ 	.short	0x0000
        /*0032*/ 	.short	0x0000
        /*0034*/ 	.byte	0x00, 0xf5, 0x21, 0x00


	//----- nvinfo : EIATTR_SPARSE_MMA_MASK
	.align		4
.L_13:
        /*0038*/ 	.byte	0x03, 0x50
        /*003a*/ 	.short	0x0000


	//----- nvinfo : EIATTR_MAXREG_COUNT
	.align		4
        /*003c*/ 	.byte	0x03, 0x1b
        /*003e*/ 	.short	0x00ff


	//----- nvinfo : EIATTR_NUM_BARRIERS
	.align		4
        /*0040*/ 	.byte	0x02, 0x4c
        /*0042*/ 	.byte	0x01
	.zero		1


	//----- nvinfo : EIATTR_MERCURY_ISA_VERSION
	.align		4
        /*0044*/ 	.byte	0x03, 0x5f
        /*0046*/ 	.short	0x0101


	//----- nvinfo : EIATTR_VRC_CTA_INIT_COUNT
	.align		4
        /*0048*/ 	.byte	0x02, 0x4a
	.zero		1
	.zero		1


	//----- nvinfo : EIATTR_EXIT_INSTR_OFFSETS
	.align		4
        /*004c*/ 	.byte	0x04, 0x1c
        /*004e*/ 	.short	(.L_15 - .L_14)


	//   ....[0]....
.L_14:
        /*0050*/ 	.word	0x00000b60


	//   ....[1]....
        /*0054*/ 	.word	0x00000bd0


	//----- nvinfo : EIATTR_CRS_STACK_SIZE
	.align		4
.L_15:
        /*0058*/ 	.byte	0x04, 0x1e
        /*005a*/ 	.short	(.L_17 - .L_16)
.L_16:
        /*005c*/ 	.word	0x00000000


	//----- nvinfo : EIATTR_CBANK_PARAM_SIZE
	.align		4
.L_17:
        /*0060*/ 	.byte	0x03, 0x19
        /*0062*/ 	.short	0x0018


	//----- nvinfo : EIATTR_PARAM_CBANK
	.align		4
        /*0064*/ 	.byte	0x04, 0x0a
        /*0066*/ 	.short	(.L_19 - .L_18)
	.align		4
.L_18:
        /*0068*/ 	.word	index@(.nv.constant0._Z12sumOfSquaresPiS_Pl)
        /*006c*/ 	.short	0x0380
        /*006e*/ 	.short	0x0018


	//----- nvinfo : EIATTR_SW_WAR
	.align		4
.L_19:
        /*0070*/ 	.byte	0x04, 0x36
        /*0072*/ 	.short	(.L_21 - .L_20)
.L_20:
        /*0074*/ 	.word	0x00000008
.L_21:


//--------------------- .nv.callgraph             --------------------------
	.section	.nv.callgraph,"",@"SHT_CUDA_CALLGRAPH"
	.align	4
	.sectionentsize	8
	.align		4
        /*0000*/ 	.word	0x00000000
	.align		4
        /*0004*/ 	.word	0xffffffff
	.align		4
        /*0008*/ 	.word	0x00000000
	.align		4
        /*000c*/ 	.word	0xfffffffe
	.align		4
        /*0010*/ 	.word	0x00000000
	.align		4
        /*0014*/ 	.word	0xfffffffd
	.align		4
        /*0018*/ 	.word	0x00000000
	.align		4
        /*001c*/ 	.word	0xfffffffc


//--------------------- .text._Z12sumOfSquaresPiS_Pl --------------------------
	.section	.text._Z12sumOfSquaresPiS_Pl,"ax",@progbits
	.align	128
.text._Z12sumOfSquaresPiS_Pl:
        .type           _Z12sumOfSquaresPiS_Pl,@function
        .size           _Z12sumOfSquaresPiS_Pl,(.L_x_13 - _Z12sumOfSquaresPiS_Pl)
        .other          _Z12sumOfSquaresPiS_Pl,@"STO_CUDA_ENTRY STV_DEFAULT"
_Z12sumOfSquaresPiS_Pl:
[----:B------:R-:W-:Y:S01]  /*0000*/  LDC R1, c[0x0][0x37c] ;  /* 0x0000df00ff017b82 */ /* 0x000fe20000000800 */
[----:B------:R-:W0:Y:S07]  /*0010*/  S2R R0, SR_TID.X ;  /* 0x0000000000007919 */ /* 0x000e2e0000002100 */
[----:B------:R-:W1:Y:S01]  /*0020*/  LDC.64 R2, c[0x0][0x390] ;  /* 0x0000e400ff027b82 */ /* 0x000e620000000a00 */
[----:B------:R-:W2:Y:S01]  /*0030*/  LDCU.64 UR6, c[0x0][0x358] ;  /* 0x00006b00ff0677ac */ /* 0x000ea20008000a00 */
[----:B------:R-:W1:Y:S01]  /*0040*/  S2R R7, SR_CTAID.X ;  /* 0x0000000000077919 */ /* 0x000e620000002500 */
[----:B0-----:R-:W-:Y:S01]  /*0050*/  ISETP.NE.AND P0, PT, R0, RZ, PT ;  /* 0x000000ff0000720c */ /* 0x001fe20003f05270 */
[----:B-1----:R-:W-:-:S12]  /*0060*/  IMAD.WIDE.U32 R2, R7, 0x8, R2 ;  /* 0x0000000807027825 */ /* 0x002fd800078e0002 */
[----:B------:R-:W-:Y:S01]  /*0070*/  @!P0 CS2R R4, SR_CLOCKLO ;  /* 0x0000000000048805 */ /* 0x000fe20000015000 */
[----:B------:R-:W0:Y:S01]  /*0080*/  S2UR UR5, SR_CgaCtaId ;  /* 0x00000000000579c3 */ /* 0x000e220000008800 */
[----:B------:R-:W-:-:S03]  /*0090*/  UMOV UR4, 0x400 ;  /* 0x0000040000047882 */ /* 0x000fc60000000000 */
[----:B--2---:R1:W-:Y:S01]  /*00a0*/  @!P0 STG.E.64 desc[UR6][R2.64], R4 ;  /* 0x0000000402008986 */ /* 0x0043e2000c101b06 */
[----:B------:R-:W-:Y:S01]  /*00b0*/  LEA R10, R7, R0, 0x8 ;  /* 0x00000000070a7211 */ /* 0x000fe200078e40ff */
[----:B------:R-:W-:Y:S03]  /*00c0*/  BSSY.RECONVERGENT B0, `(.L_x_0) ;  /* 0x0000079000007945 */ /* 0x000fe60003800200 */
[----:B------:R-:W-:Y:S01]  /*00d0*/  ISETP.GT.U32.AND P1, PT, R10, 0xfffff, PT ;  /* 0x000fffff0a00780c */ /* 0x000fe20003f24070 */
[----:B0-----:R-:W-:-:S06]  /*00e0*/  ULEA UR4, UR5, UR4, 0x18 ;  /* 0x0000000405047291 */ /* 0x001fcc000f8ec0ff */
[----:B------:R-:W-:-:S05]  /*00f0*/  LEA R6, R0, UR4, 0x2 ;  /* 0x0000000400067c11 */ /* 0x000fca000f8e10ff */
[----:B------:R1:W-:Y:S01]  /*0100*/  STS [R6], RZ ;  /* 0x000000ff06007388 */ /* 0x0003e20000000800 */
[----:B------:R-:W-:Y:S05]  /*0110*/  @P1 BRA `(.L_x_1) ;  /* 0x0000000400cc1947 */ /* 0x000fea0003800000 */
[----:B-1----:R-:W-:Y:S01]  /*0120*/  VIMNMX.U32 R5, PT, PT, R10, 0xfe000, !PT ;  /* 0x000fe0000a057848 */ /* 0x002fe20007fe0000 */
[----:B------:R-:W-:Y:S01]  /*0130*/  BSSY.RECONVERGENT B1, `(.L_x_2) ;  /* 0x0000035000017945 */ /* 0x000fe20003800200 */
[----:B------:R-:W-:Y:S02]  /*0140*/  IMAD.MOV.U32 R9, RZ, RZ, RZ ;  /* 0x000000ffff097224 */ /* 0x000fe400078e00ff */
[----:B------:R-:W-:-:S04]  /*0150*/  IADD3 R5, PT, PT, R5, 0x1fff, -R10 ;  /* 0x00001fff05057810 */ /* 0x000fc80007ffe80a */
[C---:B------:R-:W-:Y:S02]  /*0160*/  ISETP.GE.U32.AND P2, PT, R5.reuse, 0x1e000, PT ;  /* 0x0001e0000500780c */ /* 0x040fe40003f46070 */
[----:B------:R-:W-:-:S04]  /*0170*/  LEA.HI R8, R5, 0x1, RZ, 0x13 ;  /* 0x0000000105087811 */ /* 0x000fc800078f98ff */
[----:B------:R-:W-:-:S04]  /*0180*/  LOP3.LUT R25, R8, 0xf, RZ, 0xc0, !PT ;  /* 0x0000000f08197812 */ /* 0x000fc800078ec0ff */
[----:B------:R-:W-:-:S03]  /*0190*/  ISETP.NE.AND P1, PT, R25, RZ, PT ;  /* 0x000000ff1900720c */ /* 0x000fc60003f25270 */
[----:B------:R-:W-:Y:S10]  /*01a0*/  @!P2 BRA `(.L_x_3) ;  /* 0x0000000000b4a947 */ /* 0x000ff40003800000 */
[----:B------:R-:W0:Y:S01]  /*01b0*/  LDC.64 R4, c[0x0][0x380] ;  /* 0x0000e000ff047b82 */ /* 0x000e220000000a00 */
[----:B------:R-:W-:Y:S01]  /*01c0*/  LOP3.LUT R11, R8, 0xffff0, RZ, 0xc0, !PT ;  /* 0x000ffff0080b7812 */ /* 0x000fe200078ec0ff */
[----:B------:R-:W-:-:S04]  /*01d0*/  HFMA2 R9, -RZ, RZ, 0, 0 ;  /* 0x00000000ff097431 */ /* 0x000fc800000001ff */
[----:B------:R-:W-:Y:S02]  /*01e0*/  IMAD.MOV R11, RZ, RZ, -R11 ;  /* 0x000000ffff0b7224 */ /* 0x000fe400078e0a0b */
[----:B0-----:R-:W-:-:S03]  /*01f0*/  IMAD.WIDE.U32 R4, R10, 0x4, R4 ;  /* 0x000000040a047825 */ /* 0x001fc600078e0004 */
[----:B------:R-:W-:-:S04]  /*0200*/  IADD3 R4, P2, PT, R4, 0x40000, RZ ;  /* 0x0004000004047810 */ /* 0x000fc80007f5e0ff */
[----:B------:R-:W-:-:S09]  /*0210*/  IADD3.X R5, PT, PT, RZ, R5, RZ, P2, !PT ;  /* 0x00000005ff057210 */ /* 0x000fd200017fe4ff */
.L_x_4:
[----:B------:R-:W2:Y:S04]  /*0220*/  LDG.E R24, desc[UR6][R4.64+-0x40000] ;  /* 0xfc00000604187981 */ /* 0x000ea8000c1e1900 */
[----:B------:R-:W3:Y:S04]  /*0230*/  LDG.E R27, desc[UR6][R4.64+-0x38000] ;  /* 0xfc800006041b7981 */ /* 0x000ee8000c1e1900 */
[----:B------:R-:W4:Y:S04]  /*0240*/  LDG.E R23, desc[UR6][R4.64+-0x30000] ;  /* 0xfd00000604177981 */ /* 0x000f28000c1e1900 */
[----:B------:R-:W5:Y:S04]  /*0250*/  LDG.E R22, desc[UR6][R4.64+-0x28000] ;  /* 0xfd80000604167981 */ /* 0x000f68000c1e1900 */
        /* <DEDUP_REMOVED lines=9> */
[----:B------:R-:W5:Y:S01]  /*02f0*/  LDG.E R12, desc[UR6][R4.64+0x28000] ;  /* 0x02800006040c7981 */ /* 0x000f62000c1e1900 */
[----:B--2---:R-:W-:-:S03]  /*0300*/  IMAD R24, R24, R24, R9 ;  /* 0x0000001818187224 */ /* 0x004fc600078e0209 */
[----:B------:R-:W2:Y:S01]  /*0310*/  LDG.E R9, desc[UR6][R4.64+0x30000] ;  /* 0x0300000604097981 */ /* 0x000ea2000c1e1900 */
[----:B---3--:R-:W-:-:S03]  /*0320*/  IMAD R26, R27, R27, R24 ;  /* 0x0000001b1b1a7224 */ /* 0x008fc600078e0218 */
[----:B------:R0:W3:Y:S01]  /*0330*/  LDG.E R24, desc[UR6][R4.64+0x38000] ;  /* 0x0380000604187981 */ /* 0x0000e2000c1e1900 */
[----:B------:R-:W-:Y:S02]  /*0340*/  VIADD R11, R11, 0x10 ;  /* 0x000000100b0b7836 */ /* 0x000fe40000000000 */
[----:B----4-:R-:W-:Y:S02]  /*0350*/  IMAD R23, R23, R23, R26 ;  /* 0x0000001717177224 */ /* 0x010fe400078e021a */
[----:B------:R-:W-:Y:S01]  /*0360*/  VIADD R10, R10, 0x20000 ;  /* 0x000200000a0a7836 */ /* 0x000fe20000000000 */
[----:B------:R-:W-:Y:S01]  /*0370*/  ISETP.NE.AND P2, PT, R11, RZ, PT ;  /* 0x000000ff0b00720c */ /* 0x000fe20003f45270 */
[----:B-----5:R-:W-:Y:S01]  /*0380*/  IMAD R22, R22, R22, R23 ;  /* 0x0000001616167224 */ /* 0x020fe200078e0217 */
[----:B0-----:R-:W-:-:S03]  /*0390*/  IADD3 R4, P3, PT, R4, 0x80000, RZ ;  /* 0x0008000004047810 */ /* 0x001fc60007f7e0ff */
[----:B------:R-:W-:Y:S01]  /*03a0*/  IMAD R21, R21, R21, R22 ;  /* 0x0000001515157224 */ /* 0x000fe200078e0216 */
[----:B------:R-:W-:-:S03]  /*03b0*/  IADD3.X R5, PT, PT, RZ, R5, RZ, P3, !PT ;  /* 0x00000005ff057210 */ /* 0x000fc60001ffe4ff */
[----:B------:R-:W-:-:S04]  /*03c0*/  IMAD R20, R20, R20, R21 ;  /* 0x0000001414147224 */ /* 0x000fc800078e0215 */
        /* <DEDUP_REMOVED lines=8> */
[----:B--2---:R-:W-:-:S04]  /*0450*/  IMAD R9, R9, R9, R12 ;  /* 0x0000000909097224 */ /* 0x004fc800078e020c */
[----:B---3--:R-:W-:Y:S01]  /*0460*/  IMAD R9, R24, R24, R9 ;  /* 0x0000001818097224 */ /* 0x008fe200078e0209 */
[----:B------:R-:W-:Y:S06]  /*0470*/  @P2 BRA `(.L_x_4) ;  /* 0xfffffffc00682947 */ /* 0x000fec000383ffff */
.L_x_3:
[----:B------:R-:W-:Y:S05]  /*0480*/  BSYNC.RECONVERGENT B1 ;  /* 0x0000000000017941 */ /* 0x000fea0003800200 */
.L_x_2:
[----:B------:R-:W-:Y:S04]  /*0490*/  BSSY.RECONVERGENT B1, `(.L_x_5) ;  /* 0x000003a000017945 */ /* 0x000fe80003800200 */
[----:B------:R-:W-:Y:S05]  /*04a0*/  @!P1 BRA `(.L_x_6) ;  /* 0x0000000000e09947 */ /* 0x000fea0003800000 */
[----:B------:R-:W-:Y:S01]  /*04b0*/  ISETP.GE.U32.AND P1, PT, R25, 0x8, PT ;  /* 0x000000081900780c */ /* 0x000fe20003f26070 */
[----:B------:R-:W-:Y:S01]  /*04c0*/  BSSY.RECONVERGENT B2, `(.L_x_7) ;  /* 0x0000017000027945 */ /* 0x000fe20003800200 */
[----:B------:R-:W-:-:S04]  /*04d0*/  LOP3.LUT R11, R8, 0x7, RZ, 0xc0, !PT ;  /* 0x00000007080b7812 */ /* 0x000fc800078ec0ff */
[----:B------:R-:W-:-:S07]  /*04e0*/  ISETP.NE.AND P2, PT, R11, RZ, PT ;  /* 0x000000ff0b00720c */ /* 0x000fce0003f45270 */
[----:B------:R-:W-:Y:S06]  /*04f0*/  @!P1 BRA `(.L_x_8) ;  /* 0x00000000004c9947 */ /* 0x000fec0003800000 */
[----:B------:R-:W0:Y:S02]  /*0500*/  LDC.64 R4, c[0x0][0x380] ;  /* 0x0000e000ff047b82 */ /* 0x000e240000000a00 */
[----:B0-----:R-:W-:-:S05]  /*0510*/  IMAD.WIDE.U32 R4, R10, 0x4, R4 ;  /* 0x000000040a047825 */ /* 0x001fca00078e0004 */
[----:B------:R-:W2:Y:S04]  /*0520*/  LDG.E R12, desc[UR6][R4.64] ;  /* 0x00000006040c7981 */ /* 0x000ea8000c1e1900 */
[----:B------:R-:W3:Y:S04]  /*0530*/  LDG.E R14, desc[UR6][R4.64+0x8000] ;  /* 0x00800006040e7981 */ /* 0x000ee8000c1e1900 */
[----:B------:R-:W4:Y:S04]  /*0540*/  LDG.E R16, desc[UR6][R4.64+0x10000] ;  /* 0x0100000604107981 */ /* 0x000f28000c1e1900 */
[----:B------:R-:W5:Y:S04]  /*0550*/  LDG.E R18, desc[UR6][R4.64+0x18000] ;  /* 0x0180000604127981 */ /* 0x000f68000c1e1900 */
[----:B------:R-:W5:Y:S04]  /*0560*/  LDG.E R20, desc[UR6][R4.64+0x20000] ;  /* 0x0200000604147981 */ /* 0x000f68000c1e1900 */
[----:B------:R-:W5:Y:S04]  /*0570*/  LDG.E R22, desc[UR6][R4.64+0x28000] ;  /* 0x0280000604167981 */ /* 0x000f68000c1e1900 */
[----:B------:R-:W5:Y:S04]  /*0580*/  LDG.E R24, desc[UR6][R4.64+0x30000] ;  /* 0x0300000604187981 */ /* 0x000f68000c1e1900 */
[----:B------:R-:W5:Y:S01]  /*0590*/  LDG.E R26, desc[UR6][R4.64+0x38000] ;  /* 0x03800006041a7981 */ /* 0x000f62000c1e1900 */
[----:B------:R-:W-:Y:S01]  /*05a0*/  IADD3 R10, PT, PT, R10, 0x10000, RZ ;  /* 0x000100000a0a7810 */ /* 0x000fe20007ffe0ff */
[----:B--2---:R-:W-:-:S04]  /*05b0*/  IMAD R9, R12, R12, R9 ;  /* 0x0000000c0c097224 */ /* 0x004fc800078e0209 */
[----:B---3--:R-:W-:-:S04]  /*05c0*/  IMAD R9, R14, R14, R9 ;  /* 0x0000000e0e097224 */ /* 0x008fc800078e0209 */
[----:B----4-:R-:W-:-:S04]  /*05d0*/  IMAD R9, R16, R16, R9 ;  /* 0x0000001010097224 */ /* 0x010fc800078e0209 */
[----:B-----5:R-:W-:-:S04]  /*05e0*/  IMAD R9, R18, R18, R9 ;  /* 0x0000001212097224 */ /* 0x020fc800078e0209 */
[----:B------:R-:W-:-:S04]  /*05f0*/  IMAD R9, R20, R20, R9 ;  /* 0x0000001414097224 */ /* 0x000fc800078e0209 */
[----:B------:R-:W-:-:S04]  /*0600*/  IMAD R9, R22, R22, R9 ;  /* 0x0000001616097224 */ /* 0x000fc800078e0209 */
[----:B------:R-:W-:-:S04]  /*0610*/  IMAD R9, R24, R24, R9 ;  /* 0x0000001818097224 */ /* 0x000fc800078e0209 */
[----:B------:R-:W-:-:S07]  /*0620*/  IMAD R9, R26, R26, R9 ;  /* 0x0000001a1a097224 */ /* 0x000fce00078e0209 */
.L_x_8:
[----:B------:R-:W-:Y:S05]  /*0630*/  BSYNC.RECONVERGENT B2 ;  /* 0x0000000000027941 */ /* 0x000fea0003800200 */
.L_x_7:
        /* <DEDUP_REMOVED lines=11> */
[----:B------:R-:W5:Y:S01]  /*06f0*/  LDG.E R18, desc[UR6][R4.64+0x18000] ;  /* 0x0180000604127981 */ /* 0x000f62000c1e1900 */
[----:B------:R-:W-:-:S02]  /*0700*/  VIADD R10, R10, 0x8000 ;  /* 0x000080000a0a7836 */ /* 0x000fc40000000000 */
[----:B--2---:R-:W-:-:S04]  /*0710*/  IMAD R9, R12, R12, R9 ;  /* 0x0000000c0c097224 */ /* 0x004fc800078e0209 */
[----:B---3--:R-:W-:-:S04]  /*0720*/  IMAD R9, R14, R14, R9 ;  /* 0x0000000e0e097224 */ /* 0x008fc800078e0209 */
[----:B----4-:R-:W-:-:S04]  /*0730*/  IMAD R9, R16, R16, R9 ;  /* 0x0000001010097224 */ /* 0x010fc800078e0209 */
[----:B-----5:R-:W-:-:S07]  /*0740*/  IMAD R9, R18, R18, R9 ;  /* 0x0000001212097224 */ /* 0x020fce00078e0209 */
.L_x_10:
[----:B------:R-:W-:Y:S05]  /*0750*/  BSYNC.RECONVERGENT B2 ;  /* 0x0000000000027941 */ /* 0x000fea0003800200 */
.L_x_9:
[----:B------:R-:W-:Y:S05]  /*0760*/  @!P2 BRA `(.L_x_6) ;  /* 0x000000000030a947 */ /* 0x000fea0003800000 */
[----:B------:R-:W0:Y:S01]  /*0770*/  LDC.64 R4, c[0x0][0x380] ;  /* 0x0000e000ff047b82 */ /* 0x000e220000000a00 */
[----:B------:R-:W-:Y:S01]  /*0780*/  IADD3 R8, PT, PT, -R8, RZ, RZ ;  /* 0x000000ff08087210 */ /* 0x000fe20007ffe1ff */
[----:B0-----:R-:W-:-:S07]  /*0790*/  IMAD.WIDE.U32 R10, R10, 0x4, R4 ;  /* 0x000000040a0a7825 */ /* 0x001fce00078e0004 */
.L_x_11:
[----:B------:R-:W-:Y:S01]  /*07a0*/  IMAD.MOV.U32 R4, RZ, RZ, R10 ;  /* 0x000000ffff047224 */ /* 0x000fe200078e000a */
[----:B------:R-:W-:-:S05]  /*07b0*/  MOV R5, R11 ;  /* 0x0000000b00057202 */ /* 0x000fca0000000f00 */
[----:B------:R-:W2:Y:S01]  /*07c0*/  LDG.E R4, desc[UR6][R4.64] ;  /* 0x0000000604047981 */ /* 0x000ea2000c1e1900 */
[----:B------:R-:W-:Y:S02]  /*07d0*/  IADD3 R8, PT, PT, R8, 0x1, RZ ;  /* 0x0000000108087810 */ /* 0x000fe40007ffe0ff */
[----:B------:R-:W-:Y:S02]  /*07e0*/  IADD3 R10, P2, PT, R10, 0x8000, RZ ;  /* 0x000080000a0a7810 */ /* 0x000fe40007f5e0ff */
[----:B------:R-:W-:-:S03]  /*07f0*/  ISETP.NE.AND P1, PT, R8, RZ, PT ;  /* 0x000000ff0800720c */ /* 0x000fc60003f25270 */
[----:B------:R-:W-:Y:S02]  /*0800*/  IMAD.X R11, RZ, RZ, R11, P2 ;  /* 0x000000ffff0b7224 */ /* 0x000fe400010e060b */
[----:B--2---:R-:W-:-:S08]  /*0810*/  IMAD R9, R4, R4, R9 ;  /* 0x0000000404097224 */ /* 0x004fd000078e0209 */
[----:B------:R-:W-:Y:S05]  /*0820*/  @P1 BRA `(.L_x_11) ;  /* 0xfffffffc00dc1947 */ /* 0x000fea000383ffff */
.L_x_6:
[----:B------:R-:W-:Y:S05]  /*0830*/  BSYNC.RECONVERGENT B1 ;  /* 0x0000000000017941 */ /* 0x000fea0003800200 */
.L_x_5:
[----:B------:R0:W-:Y:S02]  /*0840*/  STS [R6], R9 ;  /* 0x0000000906007388 */ /* 0x0001e40000000800 */
.L_x_1:
[----:B------:R-:W-:Y:S05]  /*0850*/  BSYNC.RECONVERGENT B0 ;  /* 0x0000000000007941 */ /* 0x000fea0003800200 */
.L_x_0:
[----:B------:R-:W-:Y:S01]  /*0860*/  BAR.SYNC.DEFER_BLOCKING 0x0 ;  /* 0x0000000000007b1d */ /* 0x000fe20000010000 */
[C---:B------:R-:W-:Y:S02]  /*0870*/  ISETP.GT.U32.AND P1, PT, R0.reuse, 0x7f, PT ;  /* 0x0000007f0000780c */ /* 0x040fe40003f24070 */
[----:B------:R-:W-:-:S11]  /*0880*/  ISETP.GT.U32.AND P2, PT, R0, 0x3f, PT ;  /* 0x0000003f0000780c */ /* 0x000fd60003f44070 */
[----:B-1----:R-:W-:Y:S04]  /*0890*/  @!P1 LDS R4, [R6+0x200] ;  /* 0x0002000006049984 */ /* 0x002fe80000000800 */
[----:B------:R-:W1:Y:S02]  /*08a0*/  @!P1 LDS R5, [R6] ;  /* 0x0000000006059984 */ /* 0x000e640000000800 */
[----:B-1----:R-:W-:-:S05]  /*08b0*/  @!P1 IADD3 R5, PT, PT, R4, R5, RZ ;  /* 0x0000000504059210 */ /* 0x002fca0007ffe0ff */
[----:B------:R-:W-:Y:S01]  /*08c0*/  @!P1 STS [R6], R5 ;  /* 0x0000000506009388 */ /* 0x000fe20000000800 */
[----:B------:R-:W-:Y:S01]  /*08d0*/  BAR.SYNC.DEFER_BLOCKING 0x0 ;  /* 0x0000000000007b1d */ /* 0x000fe20000010000 */
[----:B------:R-:W-:-:S05]  /*08e0*/  ISETP.GT.U32.AND P1, PT, R0, 0x1f, PT ;  /* 0x0000001f0000780c */ /* 0x000fca0003f24070 */
[----:B------:R-:W-:Y:S04]  /*08f0*/  @!P2 LDS R4, [R6+0x100] ;  /* 0x000100000604a984 */ /* 0x000fe80000000800 */
[----:B0-----:R-:W0:Y:S02]  /*0900*/  @!P2 LDS R9, [R6] ;  /* 0x000000000609a984 */ /* 0x001e240000000800 */
[----:B0-----:R-:W-:-:S05]  /*0910*/  @!P2 IADD3 R9, PT, PT, R4, R9, RZ ;  /* 0x000000090409a210 */ /* 0x001fca0007ffe0ff */
[----:B------:R-:W-:Y:S01]  /*0920*/  @!P2 STS [R6], R9 ;  /* 0x000000090600a388 */ /* 0x000fe20000000800 */
[----:B------:R-:W-:Y:S01]  /*0930*/  BAR.SYNC.DEFER_BLOCKING 0x0 ;  /* 0x0000000000007b1d */ /* 0x000fe20000010000 */
[----:B------:R-:W-:-:S05]  /*0940*/  ISETP.GT.U32.AND P2, PT, R0, 0xf, PT ;  /* 0x0000000f0000780c */ /* 0x000fca0003f44070 */
[----:B------:R-:W-:Y:S04]  /*0950*/  @!P1 LDS R4, [R6+0x80] ;  /* 0x0000800006049984 */ /* 0x000fe80000000800 */
[----:B------:R-:W0:Y:S02]  /*0960*/  @!P1 LDS R11, [R6] ;  /* 0x00000000060b9984 */ /* 0x000e240000000800 */
[----:B0-----:R-:W-:-:S05]  /*0970*/  @!P1 IMAD.IADD R11, R4, 0x1, R11 ;  /* 0x00000001040b9824 */ /* 0x001fca00078e020b */
[----:B------:R-:W-:Y:S01]  /*0980*/  @!P1 STS [R6], R11 ;  /* 0x0000000b06009388 */ /* 0x000fe20000000800 */
[----:B------:R-:W-:Y:S01]  /*0990*/  BAR.SYNC.DEFER_BLOCKING 0x0 ;  /* 0x0000000000007b1d */ /* 0x000fe20000010000 */
[----:B------:R-:W-:-:S05]  /*09a0*/  ISETP.GT.U32.AND P1, PT, R0, 0x7, PT ;  /* 0x000000070000780c */ /* 0x000fca0003f24070 */
[----:B------:R-:W-:Y:S04]  /*09b0*/  @!P2 LDS R4, [R6+0x40] ;  /* 0x000040000604a984 */ /* 0x000fe80000000800 */
[----:B------:R-:W0:Y:S02]  /*09c0*/  @!P2 LDS R5, [R6] ;  /* 0x000000000605a984 */ /* 0x000e240000000800 */
[----:B0-----:R-:W-:-:S05]  /*09d0*/  @!P2 IADD3 R5, PT, PT, R4, R5, RZ ;  /* 0x000000050405a210 */ /* 0x001fca0007ffe0ff */
        /* <DEDUP_REMOVED lines=13> */
[----:B------:R-:W-:Y:S06]  /*0ab0*/  BAR.SYNC.DEFER_BLOCKING 0x0 ;  /* 0x0000000000007b1d */ /* 0x000fec0000010000 */
[----:B------:R-:W-:Y:S04]  /*0ac0*/  @!P1 LDS R0, [R6+0x8] ;  /* 0x0000080006009984 */ /* 0x000fe80000000800 */
[----:B------:R-:W0:Y:S02]  /*0ad0*/  @!P1 LDS R5, [R6] ;  /* 0x0000000006059984 */ /* 0x000e240000000800 */
[----:B0-----:R-:W-:-:S05]  /*0ae0*/  @!P1 IADD3 R5, PT, PT, R0, R5, RZ ;  /* 0x0000000500059210 */ /* 0x001fca0007ffe0ff */
[----:B------:R-:W-:Y:S01]  /*0af0*/  @!P1 STS [R6], R5 ;  /* 0x0000000506009388 */ /* 0x000fe20000000800 */
[----:B------:R-:W-:Y:S06]  /*0b00*/  BAR.SYNC.DEFER_BLOCKING 0x0 ;  /* 0x0000000000007b1d */ /* 0x000fec0000010000 */
[----:B------:R-:W-:Y:S04]  /*0b10*/  @!P0 LDS R0, [UR4+0x4] ;  /* 0x00000404ff008984 */ /* 0x000fe80008000800 */
[----:B------:R-:W0:Y:S02]  /*0b20*/  @!P0 LDS R9, [R6] ;  /* 0x0000000006098984 */ /* 0x000e240000000800 */
[----:B0-----:R-:W-:-:S05]  /*0b30*/  @!P0 IADD3 R9, PT, PT, R0, R9, RZ ;  /* 0x0000000900098210 */ /* 0x001fca0007ffe0ff */
[----:B------:R0:W-:Y:S01]  /*0b40*/  @!P0 STS [R6], R9 ;  /* 0x0000000906008388 */ /* 0x0001e20000000800 */
[----:B------:R-:W-:Y:S06]  /*0b50*/  BAR.SYNC.DEFER_BLOCKING 0x0 ;  /* 0x0000000000007b1d */ /* 0x000fec0000010000 */
[----:B------:R-:W-:Y:S05]  /*0b60*/  @P0 EXIT ;  /* 0x000000000000094d */ /* 0x000fea0003800000 */
[----:B0-----:R-:W0:Y:S01]  /*0b70*/  LDS R9, [UR4] ;  /* 0x00000004ff097984 */ /* 0x001e220008000800 */
[----:B------:R-:W1:Y:S02]  /*0b80*/  LDC.64 R4, c[0x0][0x388] ;  /* 0x0000e200ff047b82 */ /* 0x000e640000000a00 */
[----:B-1----:R-:W-:-:S05]  /*0b90*/  IMAD.WIDE.U32 R4, R7, 0x4, R4 ;  /* 0x0000000407047825 */ /* 0x002fca00078e0004 */
[----:B0-----:R0:W-:Y:S02]  /*0ba0*/  STG.E desc[UR6][R4.64], R9 ;  /* 0x0000000904007986 */ /* 0x0011e4000c101906 */
[----:B0-----:R-:W-:-:S05]  /*0bb0*/  CS2R R4, SR_CLOCKLO ;  /* 0x0000000000047805 */ /* 0x001fca0000015000 */
[----:B------:R-:W-:Y:S01]  /*0bc0*/  STG.E.64 desc[UR6][R2.64+0x100], R4 ;  /* 0x0001000402007986 */ /* 0x000fe2000c101b06 */
[----:B------:R-:W-:Y:S05]  /*0bd0*/  EXIT ;  /* 0x000000000000794d */ /* 0x000fea0003800000 */
.L_x_12:
[----:B------:R-:W-:-:S00]  /*0be0*/  BRA `(.L_x_12) ;  /* 0xfffffffc00fc7947 */ /* 0x000fc0000383ffff */
[----:B------:R-:W-:-:S00]  /*0bf0*/  NOP ;  /* 0x0000000000007918 */ /* 0x000fc00000000000 */
        /* <DEDUP_REMOVED lines=8> */
.L_x_13:


//--------------------- .nv.shared._Z12sumOfSquaresPiS_Pl --------------------------
	.section	.nv.shared._Z12sumOfSquaresPiS_Pl,"aw",@nobits
	.sectionflags	@""
	.align	16
	.zero		1024


//--------------------- .nv.shared.reserved.0     --------------------------
	.section	.nv.shared.reserved.0,"aw",@nobits
	.weak		__nv_reservedSMEM_offset_0_alias
	.size		__nv_reservedSMEM_offset_0_alias, 0, 64
	.other		__nv_reservedSMEM_offset_0_alias,@"STO_CUDA_RESERVED_SHARED STV_DEFAULT"
__nv_reservedSMEM_offset_0_alias:
	.zero		0
	.zero		64


//--------------------- .nv.constant0._Z12sumOfSquaresPiS_Pl --------------------------
	.section	.nv.constant0._Z12sumOfSquaresPiS_Pl,"a",@progbits
	.sectionflags	@""
	.align	4
.nv.constant0._Z12sumOfSquaresPiS_Pl:
	.zero		920


//--------------------- SYMBOLS --------------------------

	.type		.nv.reservedSmem.offset0,@object
	.size		.nv.reservedSmem.offset0,0x4
	.type		.nv.reservedSmem.cap,@object
	.size		.nv.reservedSmem.cap,0x4
